//
// Generated by NVIDIA NVVM Compiler
//
// Compiler Build ID: CL-36424714
// Cuda compilation tools, release 13.0, V13.0.88
// Based on NVVM 20.0.0
//

.version 9.0
.target sm_100
.address_size 64

	// .globl	_Z3addPi
.extern .func  (.param .b32 func_retval0) vprintf
(
	.param .b64 vprintf_param_0,
	.param .b64 vprintf_param_1
)
;
.global .align 1 .b8 $str[6] = {37, 100, 32, 37, 100};

.visible .entry _Z3addPi(
	.param .u64 .ptr .align 1 _Z3addPi_param_0
)
{
	.local .align 8 .b8 	__local_depot0[8];
	.reg .b64 	%SP;
	.reg .b64 	%SPL;
	.reg .b32 	%r<8>;
	.reg .b64 	%rd<5>;

	mov.u64 	%SPL, __local_depot0;
	cvta.local.u64 	%SP, %SPL;
	add.u64 	%rd1, %SP, 0;
	add.u64 	%rd2, %SPL, 0;
	mov.u32 	%r1, %ctaid.x;
	mov.u32 	%r2, %ntid.x;
	mov.u32 	%r3, %tid.x;
	mad.lo.s32 	%r4, %r1, %r2, %r3;
	add.s32 	%r5, %r3, %r1;
	st.local.v2.u32 	[%rd2], {%r4, %r5};
	mov.u64 	%rd3, $str;
	cvta.global.u64 	%rd4, %rd3;
	{ // callseq 0, 0
	.param .b64 param0;
	st.param.b64 	[param0], %rd4;
	.param .b64 param1;
	st.param.b64 	[param1], %rd1;
	.param .b32 retval0;
	call.uni (retval0), 
	vprintf, 
	(
	param0, 
	param1
	);
	ld.param.b32 	%r6, [retval0];
	} // callseq 0
	ret;

}


// ===== COMPILED SASS (sm_100) =====

	.target	sm_100

	.elftype	@"ET_EXEC"


//--------------------- .note.nv.tkinfo           --------------------------
	.section	.note.nv.tkinfo,"",@"SHT_NOTE"
	.sectionflags	@"SHF_NOTE_NV_TKINFO"
	.tkinfo
        /*0018*/ 	.word	0x00000002
        /*0030*/ 	.string	""
        /*0030*/ 	.string	"ptxas"
        /*0030*/ 	.string	"Cuda compilation tools, release 13.0, V13.0.88"
        /*0030*/ 	.string	"Build cuda_13.0.r13.0/compiler.36424714_0"
        /*0030*/ 	.string	"-arch sm_100 -m 64 "



//--------------------- .note.nv.cuinfo           --------------------------
	.section	.note.nv.cuinfo,"",@"SHT_NOTE"
	.sectionflags	@"SHF_NOTE_NV_CUINFO"
        /*0018*/ 	.short	0x0002
        /*001a*/ 	.short	0x0064
        /*001c*/ 	.short	0x0082
	.zero		2


//--------------------- .nv.info                  --------------------------
	.section	.nv.info,"",@"SHT_CUDA_INFO"
	.align	4


	//----- nvinfo : EIATTR_REGCOUNT
	.align		4
        /*0000*/ 	.byte	0x04, 0x2f
        /*0002*/ 	.short	(.L_2 - .L_1)
	.align		4
.L_1:
        /*0004*/ 	.word	index@(_Z3addPi)
        /*0008*/ 	.word	0x00000018


	//----- nvinfo : EIATTR_FRAME_SIZE
	.align		4
.L_2:
        /*000c*/ 	.byte	0x04, 0x11
        /*000e*/ 	.short	(.L_4 - .L_3)
	.align		4
.L_3:
        /*0010*/ 	.word	index@(_Z3addPi)
        /*0014*/ 	.word	0x00000008


	//----- nvinfo : EIATTR_MIN_STACK_SIZE
	.align		4
.L_4:
        /*0018*/ 	.byte	0x04, 0x12
        /*001a*/ 	.short	(.L_6 - .L_5)
	.align		4
.L_5:
        /*001c*/ 	.word	index@(_Z3addPi)
        /*0020*/ 	.word	0x00000008
.L_6:


//--------------------- .nv.compat                --------------------------
	.section	.nv.compat,"",@"SHT_CUDA_COMPAT_INFO"
	.align	4
        /*0000*/ 	.byte	0x02, 0x09, 0x00, 0x00, 0x02, 0x02, 0x01, 0x00, 0x02, 0x05, 0x05, 0x00, 0x03, 0x07, 0x01, 0x01
        /*0010*/ 	.byte	0x02, 0x03, 0x00, 0x00, 0x02, 0x06, 0x01, 0x00, 0x04, 0x0b, 0x08, 0x00, 0x09, 0x00, 0x00, 0x00
        /*0020*/ 	.byte	0x00, 0x00, 0x00, 0x00


//--------------------- .nv.info._Z3addPi         --------------------------
	.section	.nv.info._Z3addPi,"",@"SHT_CUDA_INFO"
	.sectionflags	@""
	.align	4


	//----- nvinfo : EIATTR_CUDA_API_VERSION
	.align		4
        /*0000*/ 	.byte	0x04, 0x37
        /*0002*/ 	.short	(.L_8 - .L_7)
.L_7:
        /*0004*/ 	.word	0x00000082


	//----- nvinfo : EIATTR_KPARAM_INFO
	.align		4
.L_8:
        /*0008*/ 	.byte	0x04, 0x17
        /*000a*/ 	.short	(.L_10 - .L_9)
.L_9:
        /*000c*/ 	.word	0x00000000
        /*0010*/ 	.short	0x0000
        /*0012*/ 	.short	0x0000
        /*0014*/ 	.byte	0x00, 0xf5, 0x21, 0x00


	//----- nvinfo : EIATTR_SPARSE_MMA_MASK
	.align		4
.L_10:
        /*0018*/ 	.byte	0x03, 0x50
        /*001a*/ 	.short	0x0000


	//----- nvinfo : EIATTR_MAXREG_COUNT
	.align		4
        /*001c*/ 	.byte	0x03, 0x1b
        /*001e*/ 	.short	0x00ff


	//----- nvinfo : EIATTR_EXTERNS
	.align		4
        /*0020*/ 	.byte	0x04, 0x0f
        /*0022*/ 	.short	(.L_12 - .L_11)


	//   ....[0]....
	.align		4
.L_11:
        /*0024*/ 	.word	index@(vprintf)


	//----- nvinfo : EIATTR_MERCURY_ISA_VERSION
	.align		4
.L_12:
        /*0028*/ 	.byte	0x03, 0x5f
        /*002a*/ 	.short	0x0101


	//----- nvinfo : EIATTR_VRC_CTA_INIT_COUNT
	.align		4
        /*002c*/ 	.byte	0x02, 0x4a
	.zero		1
	.zero		1


	//----- nvinfo : EIATTR_SYSCALL_OFFSETS
	.align		4
        /*0030*/ 	.byte	0x04, 0x46
        /*0032*/ 	.short	(.L_14 - .L_13)


	//   ....[0]....
.L_13:
        /*0034*/ 	.word	0x00000120


	//----- nvinfo : EIATTR_EXIT_INSTR_OFFSETS
	.align		4
.L_14:
        /*0038*/ 	.byte	0x04, 0x1c
        /*003a*/ 	.short	(.L_16 - .L_15)


	//   ....[0]....
.L_15:
        /*003c*/ 	.word	0x00000130


	//----- nvinfo : EIATTR_CBANK_PARAM_SIZE
	.align		4
.L_16:
        /*0040*/ 	.byte	0x03, 0x19
        /*0042*/ 	.short	0x0008


	//----- nvinfo : EIATTR_PARAM_CBANK
	.align		4
        /*0044*/ 	.byte	0x04, 0x0a
        /*0046*/ 	.short	(.L_18 - .L_17)
	.align		4
.L_17:
        /*0048*/ 	.word	index@(.nv.constant0._Z3addPi)
        /*004c*/ 	.short	0x0380
        /*004e*/ 	.short	0x0008


	//----- nvinfo : EIATTR_SW_WAR
	.align		4
.L_18:
        /*0050*/ 	.byte	0x04, 0x36
        /*0052*/ 	.short	(.L_20 - .L_19)
.L_19:
        /*0054*/ 	.word	0x00000008
.L_20:


//--------------------- .nv.callgraph             --------------------------
	.section	.nv.callgraph,"",@"SHT_CUDA_CALLGRAPH"
	.align	4
	.sectionentsize	8
	.align		4
        /*0000*/ 	.word	0x00000000
	.align		4
        /*0004*/ 	.word	0xffffffff
	.align		4
        /*0008*/ 	.word	index@(_Z3addPi)
	.align		4
        /*000c*/ 	.word	index@(vprintf)
	.align		4
        /*0010*/ 	.word	0x00000000
	.align		4
        /*0014*/ 	.word	0xfffffffe
	.align		4
        /*0018*/ 	.word	0x00000000
	.align		4
        /*001c*/ 	.word	0xfffffffd
	.align		4
        /*0020*/ 	.word	0x00000000
	.align		4
        /*0024*/ 	.word	0xfffffffc


//--------------------- .nv.constant4             --------------------------
	.section	.nv.constant4,"a",@progbits
	.align	8
	.align		8
.nv.constant4:
        /*0000*/ 	.dword	vprintf
	.align		8
        /*0008*/ 	.dword	$str


//--------------------- .text._Z3addPi            --------------------------
	.section	.text._Z3addPi,"ax",@progbits
	.align	128
        .global         _Z3addPi
        .type           _Z3addPi,@function
        .size           _Z3addPi,(.L_x_2 - _Z3addPi)
        .other          _Z3addPi,@"STO_CUDA_ENTRY STV_DEFAULT"
_Z3addPi:
.text._Z3addPi:
[----:B------:R-:W0:Y:S01]  /*0000*/  LDC R1, c[0x0][0x37c] ;  /* 0x0000df00ff017b82 */ /* 0x000e220000000800 */
[----:B------:R-:W1:Y:S01]  /*0010*/  S2R R5, SR_TID.X ;  /* 0x0000000000057919 */ /* 0x000e620000002100 */
[----:B------:R-:W2:Y:S06]  /*0020*/  LDCU UR5, c[0x0][0x2fc] ;  /* 0x00005f80ff0577ac */ /* 0x000eac0008000800 */
[----:B------:R-:W1:Y:S01]  /*0030*/  S2UR UR6, SR_CTAID.X ;  /* 0x00000000000679c3 */ /* 0x000e620000002500 */
[----:B0-----:R-:W-:Y:S01]  /*0040*/  VIADD R1, R1, 0xfffffff8 ;  /* 0xfffffff801017836 */ /* 0x001fe20000000000 */
[----:B------:R-:W-:Y:S01]  /*0050*/  MOV R0, 0x0 ;  /* 0x0000000000007802 */ /* 0x000fe20000000f00 */
[----:B------:R-:W0:Y:S05]  /*0060*/  LDCU UR4, c[0x0][0x2f8] ;  /* 0x00005f00ff0477ac */ /* 0x000e2a0008000800 */
[----:B------:R-:W3:Y:S08]  /*0070*/  LDC R2, c[0x0][0x360] ;  /* 0x0000d800ff027b82 */ /* 0x000ef00000000800 */
[----:B------:R4:W5:Y:S01]  /*0080*/  LDC.64 R8, c[0x4][R0] ;  /* 0x0100000000087b82 */ /* 0x0009620000000a00 */
[----:B0-----:R-:W-:-:S05]  /*0090*/  IADD3 R6, P0, PT, R1, UR4, RZ ;  /* 0x0000000401067c10 */ /* 0x001fca000ff1e0ff */
[----:B--2---:R-:W-:Y:S01]  /*00a0*/  IMAD.X R7, RZ, RZ, UR5, P0 ;  /* 0x00000005ff077e24 */ /* 0x004fe200080e06ff */
[----:B-1----:R-:W-:Y:S01]  /*00b0*/  IADD3 R3, PT, PT, R5, UR6, RZ ;  /* 0x0000000605037c10 */ /* 0x002fe2000fffe0ff */
[----:B---3--:R-:W-:Y:S01]  /*00c0*/  IMAD R2, R2, UR6, R5 ;  /* 0x0000000602027c24 */ /* 0x008fe2000f8e0205 */
[----:B------:R-:W0:Y:S04]  /*00d0*/  LDCU.64 UR6, c[0x4][0x8] ;  /* 0x01000100ff0677ac */ /* 0x000e280008000a00 */
[----:B------:R4:W-:Y:S01]  /*00e0*/  STL.64 [R1], R2 ;  /* 0x0000000201007387 */ /* 0x0009e20000100a00 */
[----:B0-----:R-:W-:Y:S01]  /*00f0*/  IMAD.U32 R4, RZ, RZ, UR6 ;  /* 0x00000006ff047e24 */ /* 0x001fe2000f8e00ff */
[----:B----45:R-:W-:-:S07]  /*0100*/  MOV R5, UR7 ;  /* 0x0000000700057c02 */ /* 0x030fce0008000f00 */
[----:B------:R-:W-:-:S07]  /*0110*/  LEPC R20, `(.L_x_0) ;  /* 0x000000001014794e */ /* 0x000fce0000000000 */
[----:B------:R-:W-:Y:S05]  /*0120*/  CALL.ABS.NOINC R8 ;  /* 0x0000000008007343 */ /* 0x000fea0003c00000 */
.L_x_0:
[----:B------:R-:W-:Y:S05]  /*0130*/  EXIT ;  /* 0x000000000000794d */ /* 0x000fea0003800000 */
.L_x_1:
[----:B------:R-:W-:-:S00]  /*0140*/  BRA `(.L_x_1) ;  /* 0xfffffffc00fc7947 */ /* 0x000fc0000383ffff */
[----:B------:R-:W-:-:S00]  /*0150*/  NOP ;  /* 0x0000000000007918 */ /* 0x000fc00000000000 */
        /* <DEDUP_REMOVED lines=10> */
.L_x_2:


//--------------------- .nv.global.init           --------------------------
	.section	.nv.global.init,"aw",@progbits
.nv.global.init:
	.type		$str,@object
	.size		$str,(.L_0 - $str)
$str:
        /*0000*/ 	.byte	0x25, 0x64, 0x20, 0x25, 0x64, 0x00
.L_0:


//--------------------- .nv.shared.reserved.0     --------------------------
	.section	.nv.shared.reserved.0,"aw",@nobits
	.weak		__nv_reservedSMEM_offset_0_alias
	.size		__nv_reservedSMEM_offset_0_alias, 0, 64
	.other		__nv_reservedSMEM_offset_0_alias,@"STO_CUDA_RESERVED_SHARED STV_DEFAULT"
__nv_reservedSMEM_offset_0_alias:
	.zero		0
	.zero		64


//--------------------- .nv.constant0._Z3addPi    --------------------------
	.section	.nv.constant0._Z3addPi,"a",@progbits
	.sectionflags	@""
	.align	4
.nv.constant0._Z3addPi:
	.zero		904


//--------------------- SYMBOLS --------------------------

	.type		.nv.reservedSmem.offset0,@object
	.size		.nv.reservedSmem.offset0,0x4
	.type		vprintf,@function
